//
// Generated by NVIDIA NVVM Compiler
//
// Compiler Build ID: CL-36424714
// Cuda compilation tools, release 13.0, V13.0.88
// Based on NVVM 20.0.0
//

.version 9.0
.target sm_100
.address_size 64

	// .globl	_Z12vecAddKernelPfS_S_i

.visible .entry _Z12vecAddKernelPfS_S_i(
	.param .u64 .ptr .align 1 _Z12vecAddKernelPfS_S_i_param_0,
	.param .u64 .ptr .align 1 _Z12vecAddKernelPfS_S_i_param_1,
	.param .u64 .ptr .align 1 _Z12vecAddKernelPfS_S_i_param_2,
	.param .u32 _Z12vecAddKernelPfS_S_i_param_3
)
{
	.reg .pred 	%p<3>;
	.reg .b32 	%r<11>;
	.reg .b32 	%f<4>;
	.reg .b64 	%rd<11>;

	ld.param.u64 	%rd4, [_Z12vecAddKernelPfS_S_i_param_0];
	ld.param.u64 	%rd5, [_Z12vecAddKernelPfS_S_i_param_1];
	ld.param.u64 	%rd6, [_Z12vecAddKernelPfS_S_i_param_2];
	ld.param.u32 	%r6, [_Z12vecAddKernelPfS_S_i_param_3];
	mov.u32 	%r7, %ctaid.x;
	mov.u32 	%r1, %ntid.x;
	mov.u32 	%r8, %tid.x;
	mad.lo.s32 	%r10, %r7, %r1, %r8;
	setp.ge.s32 	%p1, %r10, %r6;
	@%p1 bra 	$L__BB0_3;
	mov.u32 	%r9, %nctaid.x;
	mul.lo.s32 	%r3, %r1, %r9;
	cvta.to.global.u64 	%rd1, %rd4;
	cvta.to.global.u64 	%rd2, %rd5;
	cvta.to.global.u64 	%rd3, %rd6;
$L__BB0_2:
	mul.wide.s32 	%rd7, %r10, 4;
	add.s64 	%rd8, %rd1, %rd7;
	ld.global.f32 	%f1, [%rd8];
	add.s64 	%rd9, %rd2, %rd7;
	ld.global.f32 	%f2, [%rd9];
	add.f32 	%f3, %f1, %f2;
	add.s64 	%rd10, %rd3, %rd7;
	st.global.f32 	[%rd10], %f3;
	add.s32 	%r10, %r10, %r3;
	setp.lt.s32 	%p2, %r10, %r6;
	@%p2 bra 	$L__BB0_2;
$L__BB0_3:
	ret;

}
	// .globl	_Z4initiPfS_
.visible .entry _Z4initiPfS_(
	.param .u32 _Z4initiPfS__param_0,
	.param .u64 .ptr .align 1 _Z4initiPfS__param_1,
	.param .u64 .ptr .align 1 _Z4initiPfS__param_2
)
{
	.reg .pred 	%p<7>;
	.reg .b32 	%r<35>;
	.reg .b64 	%rd<18>;

	ld.param.u32 	%r12, [_Z4initiPfS__param_0];
	ld.param.u64 	%rd3, [_Z4initiPfS__param_1];
	ld.param.u64 	%rd4, [_Z4initiPfS__param_2];
	cvta.to.global.u64 	%rd1, %rd4;
	cvta.to.global.u64 	%rd2, %rd3;
	mov.u32 	%r13, %tid.x;
	mov.u32 	%r14, %ctaid.x;
	mov.u32 	%r15, %ntid.x;
	mad.lo.s32 	%r33, %r14, %r15, %r13;
	mov.u32 	%r16, %nctaid.x;
	mul.lo.s32 	%r2, %r15, %r16;
	setp.ge.s32 	%p1, %r33, %r12;
	@%p1 bra 	$L__BB1_7;
	add.s32 	%r17, %r33, %r2;
	max.s32 	%r18, %r12, %r17;
	setp.lt.s32 	%p2, %r17, %r12;
	selp.u32 	%r19, 1, 0, %p2;
	add.s32 	%r20, %r17, %r19;
	sub.s32 	%r21, %r18, %r20;
	div.u32 	%r22, %r21, %r2;
	add.s32 	%r3, %r22, %r19;
	and.b32  	%r23, %r3, 3;
	setp.eq.s32 	%p3, %r23, 3;
	@%p3 bra 	$L__BB1_4;
	add.s32 	%r24, %r3, 1;
	and.b32  	%r25, %r24, 3;
	neg.s32 	%r31, %r25;
$L__BB1_3:
	.pragma "nounroll";
	mul.wide.s32 	%rd5, %r33, 4;
	add.s64 	%rd6, %rd1, %rd5;
	add.s64 	%rd7, %rd2, %rd5;
	mov.b32 	%r26, 1065353216;
	st.global.u32 	[%rd7], %r26;
	mov.b32 	%r27, 1073741824;
	st.global.u32 	[%rd6], %r27;
	add.s32 	%r33, %r33, %r2;
	add.s32 	%r31, %r31, 1;
	setp.ne.s32 	%p4, %r31, 0;
	@%p4 bra 	$L__BB1_3;
$L__BB1_4:
	setp.lt.u32 	%p5, %r3, 3;
	@%p5 bra 	$L__BB1_7;
	mul.wide.s32 	%rd11, %r2, 4;
	shl.b32 	%r30, %r2, 2;
$L__BB1_6:
	mul.wide.s32 	%rd8, %r33, 4;
	add.s64 	%rd9, %rd2, %rd8;
	mov.b32 	%r28, 1065353216;
	st.global.u32 	[%rd9], %r28;
	add.s64 	%rd10, %rd1, %rd8;
	mov.b32 	%r29, 1073741824;
	st.global.u32 	[%rd10], %r29;
	add.s64 	%rd12, %rd9, %rd11;
	st.global.u32 	[%rd12], %r28;
	add.s64 	%rd13, %rd10, %rd11;
	st.global.u32 	[%rd13], %r29;
	add.s64 	%rd14, %rd12, %rd11;
	st.global.u32 	[%rd14], %r28;
	add.s64 	%rd15, %rd13, %rd11;
	st.global.u32 	[%rd15], %r29;
	add.s64 	%rd16, %rd14, %rd11;
	st.global.u32 	[%rd16], %r28;
	add.s64 	%rd17, %rd15, %rd11;
	st.global.u32 	[%rd17], %r29;
	add.s32 	%r33, %r30, %r33;
	setp.lt.s32 	%p6, %r33, %r12;
	@%p6 bra 	$L__BB1_6;
$L__BB1_7:
	ret;

}


// ===== COMPILED SASS (sm_100) =====

	.target	sm_100

	.elftype	@"ET_EXEC"


//--------------------- .note.nv.tkinfo           --------------------------
	.section	.note.nv.tkinfo,"",@"SHT_NOTE"
	.sectionflags	@"SHF_NOTE_NV_TKINFO"
	.tkinfo
        /*0018*/ 	.word	0x00000002
        /*0030*/ 	.string	""
        /*0030*/ 	.string	"ptxas"
        /*0030*/ 	.string	"Cuda compilation tools, release 13.0, V13.0.88"
        /*0030*/ 	.string	"Build cuda_13.0.r13.0/compiler.36424714_0"
        /*0030*/ 	.string	"-arch sm_100 -m 64 "



//--------------------- .note.nv.cuinfo           --------------------------
	.section	.note.nv.cuinfo,"",@"SHT_NOTE"
	.sectionflags	@"SHF_NOTE_NV_CUINFO"
        /*0018*/ 	.short	0x0002
        /*001a*/ 	.short	0x0064
        /*001c*/ 	.short	0x0082
	.zero		2


//--------------------- .nv.info                  --------------------------
	.section	.nv.info,"",@"SHT_CUDA_INFO"
	.align	4


	//----- nvinfo : EIATTR_REGCOUNT
	.align		4
        /*0000*/ 	.byte	0x04, 0x2f
        /*0002*/ 	.short	(.L_1 - .L_0)
	.align		4
.L_0:
        /*0004*/ 	.word	index@(_Z12vecAddKernelPfS_S_i)
        /*0008*/ 	.word	0x00000014


	//----- nvinfo : EIATTR_FRAME_SIZE
	.align		4
.L_1:
        /*000c*/ 	.byte	0x04, 0x11
        /*000e*/ 	.short	(.L_3 - .L_2)
	.align		4
.L_2:
        /*0010*/ 	.word	index@(_Z12vecAddKernelPfS_S_i)
        /*0014*/ 	.word	0x00000000


	//----- nvinfo : EIATTR_REGCOUNT
	.align		4
.L_3:
        /*0018*/ 	.byte	0x04, 0x2f
        /*001a*/ 	.short	(.L_5 - .L_4)
	.align		4
.L_4:
        /*001c*/ 	.word	index@(_Z4initiPfS_)
        /*0020*/ 	.word	0x0000001e


	//----- nvinfo : EIATTR_FRAME_SIZE
	.align		4
.L_5:
        /*0024*/ 	.byte	0x04, 0x11
        /*0026*/ 	.short	(.L_7 - .L_6)
	.align		4
.L_6:
        /*0028*/ 	.word	index@(_Z4initiPfS_)
        /*002c*/ 	.word	0x00000000


	//----- nvinfo : EIATTR_MIN_STACK_SIZE
	.align		4
.L_7:
        /*0030*/ 	.byte	0x04, 0x12
        /*0032*/ 	.short	(.L_9 - .L_8)
	.align		4
.L_8:
        /*0034*/ 	.word	index@(_Z4initiPfS_)
        /*0038*/ 	.word	0x00000000


	//----- nvinfo : EIATTR_MIN_STACK_SIZE
	.align		4
.L_9:
        /*003c*/ 	.byte	0x04, 0x12
        /*003e*/ 	.short	(.L_11 - .L_10)
	.align		4
.L_10:
        /*0040*/ 	.word	index@(_Z12vecAddKernelPfS_S_i)
        /*0044*/ 	.word	0x00000000
.L_11:


//--------------------- .nv.compat                --------------------------
	.section	.nv.compat,"",@"SHT_CUDA_COMPAT_INFO"
	.align	4
        /*0000*/ 	.byte	0x02, 0x09, 0x00, 0x00, 0x02, 0x02, 0x01, 0x00, 0x02, 0x05, 0x05, 0x00, 0x03, 0x07, 0x01, 0x01
        /*0010*/ 	.byte	0x02, 0x03, 0x00, 0x00, 0x02, 0x06, 0x01, 0x00, 0x04, 0x0b, 0x08, 0x00, 0x09, 0x00, 0x00, 0x00
        /*0020*/ 	.byte	0x00, 0x00, 0x00, 0x00


//--------------------- .nv.info._Z4initiPfS_     --------------------------
	.section	.nv.info._Z4initiPfS_,"",@"SHT_CUDA_INFO"
	.sectionflags	@""
	.align	4


	//----- nvinfo : EIATTR_CUDA_API_VERSION
	.align		4
        /*0000*/ 	.byte	0x04, 0x37
        /*0002*/ 	.short	(.L_13 - .L_12)
.L_12:
        /*0004*/ 	.word	0x00000082


	//----- nvinfo : EIATTR_KPARAM_INFO
	.align		4
.L_13:
        /*0008*/ 	.byte	0x04, 0x17
        /*000a*/ 	.short	(.L_15 - .L_14)
.L_14:
        /*000c*/ 	.word	0x00000000
        /*0010*/ 	.short	0x0002
        /*0012*/ 	.short	0x0010
        /*0014*/ 	.byte	0x00, 0xf5, 0x21, 0x00


	//----- nvinfo : EIATTR_KPARAM_INFO
	.align		4
.L_15:
        /*0018*/ 	.byte	0x04, 0x17
        /*001a*/ 	.short	(.L_17 - .L_16)
.L_16:
        /*001c*/ 	.word	0x00000000
        /*0020*/ 	.short	0x0001
        /*0022*/ 	.short	0x0008
        /*0024*/ 	.byte	0x00, 0xf5, 0x21, 0x00


	//----- nvinfo : EIATTR_KPARAM_INFO
	.align		4
.L_17:
        /*0028*/ 	.byte	0x04, 0x17
        /*002a*/ 	.short	(.L_19 - .L_18)
.L_18:
        /*002c*/ 	.word	0x00000000
        /*0030*/ 	.short	0x0000
        /*0032*/ 	.short	0x0000
        /*0034*/ 	.byte	0x00, 0xf0, 0x11, 0x00


	//----- nvinfo : EIATTR_SPARSE_MMA_MASK
	.align		4
.L_19:
        /*0038*/ 	.byte	0x03, 0x50
        /*003a*/ 	.short	0x0000


	//----- nvinfo : EIATTR_MAXREG_COUNT
	.align		4
        /*003c*/ 	.byte	0x03, 0x1b
        /*003e*/ 	.short	0x00ff


	//----- nvinfo : EIATTR_MERCURY_ISA_VERSION
	.align		4
        /*0040*/ 	.byte	0x03, 0x5f
        /*0042*/ 	.short	0x0101


	//----- nvinfo : EIATTR_VRC_CTA_INIT_COUNT
	.align		4
        /*0044*/ 	.byte	0x02, 0x4a
	.zero		1
	.zero		1


	//----- nvinfo : EIATTR_EXIT_INSTR_OFFSETS
	.align		4
        /*0048*/ 	.byte	0x04, 0x1c
        /*004a*/ 	.short	(.L_21 - .L_20)


	//   ....[0]....
.L_20:
        /*004c*/ 	.word	0x00000090


	//   ....[1]....
        /*0050*/ 	.word	0x000003a0


	//   ....[2]....
        /*0054*/ 	.word	0x00000500


	//----- nvinfo : EIATTR_CRS_STACK_SIZE
	.align		4
.L_21:
        /*0058*/ 	.byte	0x04, 0x1e
        /*005a*/ 	.short	(.L_23 - .L_22)
.L_22:
        /*005c*/ 	.word	0x00000000


	//----- nvinfo : EIATTR_CBANK_PARAM_SIZE
	.align		4
.L_23:
        /*0060*/ 	.byte	0x03, 0x19
        /*0062*/ 	.short	0x0018


	//----- nvinfo : EIATTR_PARAM_CBANK
	.align		4
        /*0064*/ 	.byte	0x04, 0x0a
        /*0066*/ 	.short	(.L_25 - .L_24)
	.align		4
.L_24:
        /*0068*/ 	.word	index@(.nv.constant0._Z4initiPfS_)
        /*006c*/ 	.short	0x0380
        /*006e*/ 	.short	0x0018


	//----- nvinfo : EIATTR_SW_WAR
	.align		4
.L_25:
        /*0070*/ 	.byte	0x04, 0x36
        /*0072*/ 	.short	(.L_27 - .L_26)
.L_26:
        /*0074*/ 	.word	0x00000008
.L_27:


//--------------------- .nv.info._Z12vecAddKernelPfS_S_i --------------------------
	.section	.nv.info._Z12vecAddKernelPfS_S_i,"",@"SHT_CUDA_INFO"
	.sectionflags	@""
	.align	4


	//----- nvinfo : EIATTR_CUDA_API_VERSION
	.align		4
        /*0000*/ 	.byte	0x04, 0x37
        /*0002*/ 	.short	(.L_29 - .L_28)
.L_28:
        /*0004*/ 	.word	0x00000082


	//----- nvinfo : EIATTR_KPARAM_INFO
	.align		4
.L_29:
        /*0008*/ 	.byte	0x04, 0x17
        /*000a*/ 	.short	(.L_31 - .L_30)
.L_30:
        /*000c*/ 	.word	0x00000000
        /*0010*/ 	.short	0x0003
        /*0012*/ 	.short	0x0018
        /*0014*/ 	.byte	0x00, 0xf0, 0x11, 0x00


	//----- nvinfo : EIATTR_KPARAM_INFO
	.align		4
.L_31:
        /*0018*/ 	.byte	0x04, 0x17
        /*001a*/ 	.short	(.L_33 - .L_32)
.L_32:
        /*001c*/ 	.word	0x00000000
        /*0020*/ 	.short	0x0002
        /*0022*/ 	.short	0x0010
        /*0024*/ 	.byte	0x00, 0xf5, 0x21, 0x00


	//----- nvinfo : EIATTR_KPARAM_INFO
	.align		4
.L_33:
        /*0028*/ 	.byte	0x04, 0x17
        /*002a*/ 	.short	(.L_35 - .L_34)
.L_34:
        /*002c*/ 	.word	0x00000000
        /*0030*/ 	.short	0x0001
        /*0032*/ 	.short	0x0008
        /*0034*/ 	.byte	0x00, 0xf5, 0x21, 0x00


	//----- nvinfo : EIATTR_KPARAM_INFO
	.align		4
.L_35:
        /*0038*/ 	.byte	0x04, 0x17
        /*003a*/ 	.short	(.L_37 - .L_36)
.L_36:
        /*003c*/ 	.word	0x00000000
        /*0040*/ 	.short	0x0000
        /*0042*/ 	.short	0x0000
        /*0044*/ 	.byte	0x00, 0xf5, 0x21, 0x00


	//----- nvinfo : EIATTR_SPARSE_MMA_MASK
	.align		4
.L_37:
        /*0048*/ 	.byte	0x03, 0x50
        /*004a*/ 	.short	0x0000


	//----- nvinfo : EIATTR_MAXREG_COUNT
	.align		4
        /*004c*/ 	.byte	0x03, 0x1b
        /*004e*/ 	.short	0x00ff


	//----- nvinfo : EIATTR_MERCURY_ISA_VERSION
	.align		4
        /*0050*/ 	.byte	0x03, 0x5f
        /*0052*/ 	.short	0x0101


	//----- nvinfo : EIATTR_VRC_CTA_INIT_COUNT
	.align		4
        /*0054*/ 	.byte	0x02, 0x4a
	.zero		1
	.zero		1


	//----- nvinfo : EIATTR_EXIT_INSTR_OFFSETS
	.align		4
        /*0058*/ 	.byte	0x04, 0x1c
        /*005a*/ 	.short	(.L_39 - .L_38)


	//   ....[0]....
.L_38:
        /*005c*/ 	.word	0x00000070


	//   ....[1]....
        /*0060*/ 	.word	0x00000180


	//----- nvinfo : EIATTR_CRS_STACK_SIZE
	.align		4
.L_39:
        /*0064*/ 	.byte	0x04, 0x1e
        /*0066*/ 	.short	(.L_41 - .L_40)
.L_40:
        /*0068*/ 	.word	0x00000000


	//----- nvinfo : EIATTR_CBANK_PARAM_SIZE
	.align		4
.L_41:
        /*006c*/ 	.byte	0x03, 0x19
        /*006e*/ 	.short	0x001c


	//----- nvinfo : EIATTR_PARAM_CBANK
	.align		4
        /*0070*/ 	.byte	0x04, 0x0a
        /*0072*/ 	.short	(.L_43 - .L_42)
	.align		4
.L_42:
        /*0074*/ 	.word	index@(.nv.constant0._Z12vecAddKernelPfS_S_i)
        /*0078*/ 	.short	0x0380
        /*007a*/ 	.short	0x001c


	//----- nvinfo : EIATTR_SW_WAR
	.align		4
.L_43:
        /*007c*/ 	.byte	0x04, 0x36
        /*007e*/ 	.short	(.L_45 - .L_44)
.L_44:
        /*0080*/ 	.word	0x00000008
.L_45:


//--------------------- .nv.callgraph             --------------------------
	.section	.nv.callgraph,"",@"SHT_CUDA_CALLGRAPH"
	.align	4
	.sectionentsize	8
	.align		4
        /*0000*/ 	.word	0x00000000
	.align		4
        /*0004*/ 	.word	0xffffffff
	.align		4
        /*0008*/ 	.word	0x00000000
	.align		4
        /*000c*/ 	.word	0xfffffffe
	.align		4
        /*0010*/ 	.word	0x00000000
	.align		4
        /*0014*/ 	.word	0xfffffffd
	.align		4
        /*0018*/ 	.word	0x00000000
	.align		4
        /*001c*/ 	.word	0xfffffffc


//--------------------- .text._Z4initiPfS_        --------------------------
	.section	.text._Z4initiPfS_,"ax",@progbits
	.align	128
        .global         _Z4initiPfS_
        .type           _Z4initiPfS_,@function
        .size           _Z4initiPfS_,(.L_x_7 - _Z4initiPfS_)
        .other          _Z4initiPfS_,@"STO_CUDA_ENTRY STV_DEFAULT"
_Z4initiPfS_:
.text._Z4initiPfS_:
[----:B------:R-:W-:Y:S01]  /*0000*/  LDC R1, c[0x0][0x37c] ;  /* 0x0000df00ff017b82 */ /* 0x000fe20000000800 */
[----:B------:R-:W0:Y:S07]  /*0010*/  S2R R7, SR_TID.X ;  /* 0x0000000000077919 */ /* 0x000e2e0000002100 */
[----:B------:R-:W0:Y:S01]  /*0020*/  S2UR UR4, SR_CTAID.X ;  /* 0x00000000000479c3 */ /* 0x000e220000002500 */
[----:B------:R-:W1:Y:S07]  /*0030*/  LDCU UR6, c[0x0][0x380] ;  /* 0x00007000ff0677ac */ /* 0x000e6e0008000800 */
[----:B------:R-:W0:Y:S01]  /*0040*/  LDC R0, c[0x0][0x360] ;  /* 0x0000d800ff007b82 */ /* 0x000e220000000800 */
[----:B------:R-:W2:Y:S01]  /*0050*/  LDCU UR5, c[0x0][0x370] ;  /* 0x00006e00ff0577ac */ /* 0x000ea20008000800 */
[----:B0-----:R-:W-:-:S02]  /*0060*/  IMAD R7, R0, UR4, R7 ;  /* 0x0000000400077c24 */ /* 0x001fc4000f8e0207 */
[----:B--2---:R-:W-:-:S03]  /*0070*/  IMAD R0, R0, UR5, RZ ;  /* 0x0000000500007c24 */ /* 0x004fc6000f8e02ff */
[----:B-1----:R-:W-:-:S13]  /*0080*/  ISETP.GE.AND P0, PT, R7, UR6, PT ;  /* 0x0000000607007c0c */ /* 0x002fda000bf06270 */
[----:B------:R-:W-:Y:S05]  /*0090*/  @P0 EXIT ;  /* 0x000000000000094d */ /* 0x000fea0003800000 */
[----:B------:R-:W0:Y:S01]  /*00a0*/  I2F.U32.RP R8, R0 ;  /* 0x0000000000087306 */ /* 0x000e220000209000 */
[C---:B------:R-:W-:Y:S01]  /*00b0*/  IADD3 R4, PT, PT, R0.reuse, R7, RZ ;  /* 0x0000000700047210 */ /* 0x040fe20007ffe0ff */
[----:B------:R-:W-:Y:S01]  /*00c0*/  IMAD.MOV R9, RZ, RZ, -R0 ;  /* 0x000000ffff097224 */ /* 0x000fe200078e0a00 */
[----:B------:R-:W-:Y:S01]  /*00d0*/  ISETP.NE.U32.AND P2, PT, R0, RZ, PT ;  /* 0x000000ff0000720c */ /* 0x000fe20003f45070 */
[----:B------:R-:W1:Y:S01]  /*00e0*/  LDCU.64 UR4, c[0x0][0x358] ;  /* 0x00006b00ff0477ac */ /* 0x000e620008000a00 */
[C---:B------:R-:W-:Y:S01]  /*00f0*/  ISETP.GE.AND P0, PT, R4.reuse, UR6, PT ;  /* 0x0000000604007c0c */ /* 0x040fe2000bf06270 */
[----:B------:R-:W-:Y:S01]  /*0100*/  BSSY.RECONVERGENT B0, `(.L_x_0) ;  /* 0x0000029000007945 */ /* 0x000fe20003800200 */
[----:B------:R-:W-:Y:S02]  /*0110*/  VIMNMX R5, PT, PT, R4, UR6, !PT ;  /* 0x0000000604057c48 */ /* 0x000fe4000ffe0100 */
[----:B------:R-:W-:-:S04]  /*0120*/  SEL R6, RZ, 0x1, P0 ;  /* 0x00000001ff067807 */ /* 0x000fc80000000000 */
[----:B------:R-:W-:Y:S01]  /*0130*/  IADD3 R5, PT, PT, R5, -R4, -R6 ;  /* 0x8000000405057210 */ /* 0x000fe20007ffe806 */
[----:B0-----:R-:W0:Y:S02]  /*0140*/  MUFU.RCP R8, R8 ;  /* 0x0000000800087308 */ /* 0x001e240000001000 */
[----:B0-----:R-:W-:-:S06]  /*0150*/  IADD3 R2, PT, PT, R8, 0xffffffe, RZ ;  /* 0x0ffffffe08027810 */ /* 0x001fcc0007ffe0ff */
[----:B------:R0:W2:Y:S02]  /*0160*/  F2I.FTZ.U32.TRUNC.NTZ R3, R2 ;  /* 0x0000000200037305 */ /* 0x0000a4000021f000 */
[----:B0-----:R-:W-:Y:S02]  /*0170*/  IMAD.MOV.U32 R2, RZ, RZ, RZ ;  /* 0x000000ffff027224 */ /* 0x001fe400078e00ff */
[----:B--2---:R-:W-:-:S04]  /*0180*/  IMAD R9, R9, R3, RZ ;  /* 0x0000000309097224 */ /* 0x004fc800078e02ff */
[----:B------:R-:W-:-:S06]  /*0190*/  IMAD.HI.U32 R8, R3, R9, R2 ;  /* 0x0000000903087227 */ /* 0x000fcc00078e0002 */
[----:B------:R-:W-:-:S05]  /*01a0*/  IMAD.HI.U32 R9, R8, R5, RZ ;  /* 0x0000000508097227 */ /* 0x000fca00078e00ff */
[----:B------:R-:W-:-:S05]  /*01b0*/  IADD3 R2, PT, PT, -R9, RZ, RZ ;  /* 0x000000ff09027210 */ /* 0x000fca0007ffe1ff */
[----:B------:R-:W-:Y:S02]  /*01c0*/  IMAD R5, R0, R2, R5 ;  /* 0x0000000200057224 */ /* 0x000fe400078e0205 */
[----:B------:R-:W0:Y:S03]  /*01d0*/  LDC.64 R2, c[0x0][0x390] ;  /* 0x0000e400ff027b82 */ /* 0x000e260000000a00 */
[----:B------:R-:W-:-:S13]  /*01e0*/  ISETP.GE.U32.AND P0, PT, R5, R0, PT ;  /* 0x000000000500720c */ /* 0x000fda0003f06070 */
[----:B------:R-:W-:Y:S01]  /*01f0*/  @P0 IMAD.IADD R5, R5, 0x1, -R0 ;  /* 0x0000000105050824 */ /* 0x000fe200078e0a00 */
[----:B------:R-:W-:-:S04]  /*0200*/  @P0 IADD3 R9, PT, PT, R9, 0x1, RZ ;  /* 0x0000000109090810 */ /* 0x000fc80007ffe0ff */
[-C--:B------:R-:W-:Y:S02]  /*0210*/  ISETP.GE.U32.AND P1, PT, R5, R0.reuse, PT ;  /* 0x000000000500720c */ /* 0x080fe40003f26070 */
[----:B------:R-:W2:Y:S11]  /*0220*/  LDC.64 R4, c[0x0][0x388] ;  /* 0x0000e200ff047b82 */ /* 0x000eb60000000a00 */
[----:B------:R-:W-:Y:S01]  /*0230*/  @P1 VIADD R9, R9, 0x1 ;  /* 0x0000000109091836 */ /* 0x000fe20000000000 */
[----:B------:R-:W-:-:S04]  /*0240*/  @!P2 LOP3.LUT R9, RZ, R0, RZ, 0x33, !PT ;  /* 0x00000000ff09a212 */ /* 0x000fc800078e33ff */
[----:B------:R-:W-:-:S04]  /*0250*/  IADD3 R6, PT, PT, R6, R9, RZ ;  /* 0x0000000906067210 */ /* 0x000fc80007ffe0ff */
[C---:B------:R-:W-:Y:S02]  /*0260*/  LOP3.LUT R8, R6.reuse, 0x3, RZ, 0xc0, !PT ;  /* 0x0000000306087812 */ /* 0x040fe400078ec0ff */
[----:B------:R-:W-:Y:S02]  /*0270*/  ISETP.GE.U32.AND P1, PT, R6, 0x3, PT ;  /* 0x000000030600780c */ /* 0x000fe40003f26070 */
[----:B------:R-:W-:-:S13]  /*0280*/  ISETP.NE.AND P0, PT, R8, 0x3, PT ;  /* 0x000000030800780c */ /* 0x000fda0003f05270 */
[----:B01----:R-:W-:Y:S05]  /*0290*/  @!P0 BRA `(.L_x_1) ;  /* 0x00000000003c8947 */ /* 0x003fea0003800000 */
[----:B------:R-:W0:Y:S01]  /*02a0*/  LDC.64 R12, c[0x0][0x390] ;  /* 0x0000e400ff0c7b82 */ /* 0x000e220000000a00 */
[----:B------:R-:W-:Y:S02]  /*02b0*/  VIADD R6, R6, 0x1 ;  /* 0x0000000106067836 */ /* 0x000fe40000000000 */
[----:B------:R-:W-:Y:S02]  /*02c0*/  HFMA2 R17, -RZ, RZ, 1.875, 0 ;  /* 0x3f800000ff117431 */ /* 0x000fe400000001ff */
[----:B------:R-:W-:Y:S01]  /*02d0*/  IMAD.MOV.U32 R19, RZ, RZ, 0x40000000 ;  /* 0x40000000ff137424 */ /* 0x000fe200078e00ff */
[----:B------:R-:W-:Y:S02]  /*02e0*/  LOP3.LUT R6, R6, 0x3, RZ, 0xc0, !PT ;  /* 0x0000000306067812 */ /* 0x000fe400078ec0ff */
[----:B------:R-:W1:Y:S02]  /*02f0*/  LDC.64 R14, c[0x0][0x388] ;  /* 0x0000e200ff0e7b82 */ /* 0x000e640000000a00 */
[----:B------:R-:W-:-:S07]  /*0300*/  IADD3 R6, PT, PT, -R6, RZ, RZ ;  /* 0x000000ff06067210 */ /* 0x000fce0007ffe1ff */
.L_x_2:
[----:B-1----:R-:W-:-:S04]  /*0310*/  IMAD.WIDE R10, R7, 0x4, R14 ;  /* 0x00000004070a7825 */ /* 0x002fc800078e020e */
[----:B0-----:R-:W-:Y:S01]  /*0320*/  IMAD.WIDE R8, R7, 0x4, R12 ;  /* 0x0000000407087825 */ /* 0x001fe200078e020c */
[----:B------:R3:W-:Y:S01]  /*0330*/  STG.E desc[UR4][R10.64], R17 ;  /* 0x000000110a007986 */ /* 0x0007e2000c101904 */
[----:B------:R-:W-:Y:S02]  /*0340*/  IADD3 R7, PT, PT, R0, R7, RZ ;  /* 0x0000000700077210 */ /* 0x000fe40007ffe0ff */
[----:B------:R-:W-:Y:S01]  /*0350*/  VIADD R6, R6, 0x1 ;  /* 0x0000000106067836 */ /* 0x000fe20000000000 */
[----:B------:R3:W-:Y:S04]  /*0360*/  STG.E desc[UR4][R8.64], R19 ;  /* 0x0000001308007986 */ /* 0x0007e8000c101904 */
[----:B------:R-:W-:-:S13]  /*0370*/  ISETP.NE.AND P0, PT, R6, RZ, PT ;  /* 0x000000ff0600720c */ /* 0x000fda0003f05270 */
[----:B---3--:R-:W-:Y:S05]  /*0380*/  @P0 BRA `(.L_x_2) ;  /* 0xfffffffc00e00947 */ /* 0x008fea000383ffff */
.L_x_1:
[----:B------:R-:W-:Y:S05]  /*0390*/  BSYNC.RECONVERGENT B0 ;  /* 0x0000000000007941 */ /* 0x000fea0003800200 */
.L_x_0:
[----:B------:R-:W-:Y:S05]  /*03a0*/  @!P1 EXIT ;  /* 0x000000000000994d */ /* 0x000fea0003800000 */
.L_x_3:
[----:B0-2---:R-:W-:Y:S01]  /*03b0*/  IMAD.WIDE R20, R7, 0x4, R4 ;  /* 0x0000000407147825 */ /* 0x005fe200078e0204 */
[----:B------:R-:W-:-:S03]  /*03c0*/  MOV R27, 0x40000000 ;  /* 0x40000000001b7802 */ /* 0x000fc60000000f00 */
[----:B------:R-:W-:Y:S01]  /*03d0*/  IMAD.WIDE R22, R7, 0x4, R2 ;  /* 0x0000000407167825 */ /* 0x000fe200078e0202 */
[----:B------:R-:W-:-:S03]  /*03e0*/  LEA R7, R0, R7, 0x2 ;  /* 0x0000000700077211 */ /* 0x000fc600078e10ff */
[----:B------:R-:W-:Y:S01]  /*03f0*/  IMAD.WIDE R8, R0, 0x4, R20 ;  /* 0x0000000400087825 */ /* 0x000fe200078e0214 */
[----:B------:R-:W-:-:S03]  /*0400*/  ISETP.GE.AND P0, PT, R7, UR6, PT ;  /* 0x0000000607007c0c */ /* 0x000fc6000bf06270 */
[----:B------:R-:W-:-:S04]  /*0410*/  IMAD.WIDE R10, R0, 0x4, R22 ;  /* 0x00000004000a7825 */ /* 0x000fc800078e0216 */
[----:B------:R-:W-:Y:S02]  /*0420*/  IMAD.MOV.U32 R25, RZ, RZ, 0x3f800000 ;  /* 0x3f800000ff197424 */ /* 0x000fe400078e00ff */
[----:B------:R-:W-:-:S03]  /*0430*/  IMAD.WIDE R12, R0, 0x4, R8 ;  /* 0x00000004000c7825 */ /* 0x000fc600078e0208 */
[----:B------:R0:W-:Y:S01]  /*0440*/  STG.E desc[UR4][R20.64], R25 ;  /* 0x0000001914007986 */ /* 0x0001e2000c101904 */
[----:B------:R-:W-:-:S03]  /*0450*/  IMAD.WIDE R14, R0, 0x4, R10 ;  /* 0x00000004000e7825 */ /* 0x000fc600078e020a */
[----:B------:R0:W-:Y:S01]  /*0460*/  STG.E desc[UR4][R22.64], R27 ;  /* 0x0000001b16007986 */ /* 0x0001e2000c101904 */
[----:B------:R-:W-:-:S03]  /*0470*/  IMAD.WIDE R16, R0, 0x4, R12 ;  /* 0x0000000400107825 */ /* 0x000fc600078e020c */
[----:B------:R0:W-:Y:S01]  /*0480*/  STG.E desc[UR4][R8.64], R25 ;  /* 0x0000001908007986 */ /* 0x0001e2000c101904 */
[----:B------:R-:W-:-:S03]  /*0490*/  IMAD.WIDE R18, R0, 0x4, R14 ;  /* 0x0000000400127825 */ /* 0x000fc600078e020e */
[----:B------:R0:W-:Y:S04]  /*04a0*/  STG.E desc[UR4][R10.64], R27 ;  /* 0x0000001b0a007986 */ /* 0x0001e8000c101904 */
[----:B------:R0:W-:Y:S04]  /*04b0*/  STG.E desc[UR4][R12.64], R25 ;  /* 0x000000190c007986 */ /* 0x0001e8000c101904 */
[----:B------:R0:W-:Y:S04]  /*04c0*/  STG.E desc[UR4][R14.64], R27 ;  /* 0x0000001b0e007986 */ /* 0x0001e8000c101904 */
[----:B------:R0:W-:Y:S04]  /*04d0*/  STG.E desc[UR4][R16.64], R25 ;  /* 0x0000001910007986 */ /* 0x0001e8000c101904 */
[----:B------:R0:W-:Y:S01]  /*04e0*/  STG.E desc[UR4][R18.64], R27 ;  /* 0x0000001b12007986 */ /* 0x0001e2000c101904 */
[----:B------:R-:W-:Y:S05]  /*04f0*/  @!P0 BRA `(.L_x_3) ;  /* 0xfffffffc00ac8947 */ /* 0x000fea000383ffff */
[----:B------:R-:W-:Y:S05]  /*0500*/  EXIT ;  /* 0x000000000000794d */ /* 0x000fea0003800000 */
.L_x_4:
[----:B------:R-:W-:-:S00]  /*0510*/  BRA `(.L_x_4) ;  /* 0xfffffffc00fc7947 */ /* 0x000fc0000383ffff */
[----:B------:R-:W-:-:S00]  /*0520*/  NOP ;  /* 0x0000000000007918 */ /* 0x000fc00000000000 */
        /* <DEDUP_REMOVED lines=13> */
.L_x_7:


//--------------------- .text._Z12vecAddKernelPfS_S_i --------------------------
	.section	.text._Z12vecAddKernelPfS_S_i,"ax",@progbits
	.align	128
        .global         _Z12vecAddKernelPfS_S_i
        .type           _Z12vecAddKernelPfS_S_i,@function
        .size           _Z12vecAddKernelPfS_S_i,(.L_x_8 - _Z12vecAddKernelPfS_S_i)
        .other          _Z12vecAddKernelPfS_S_i,@"STO_CUDA_ENTRY STV_DEFAULT"
_Z12vecAddKernelPfS_S_i:
.text._Z12vecAddKernelPfS_S_i:
[----:B------:R-:W-:Y:S01]  /*0000*/  LDC R1, c[0x0][0x37c] ;  /* 0x0000df00ff017b82 */ /* 0x000fe20000000800 */
[----:B------:R-:W0:Y:S07]  /*0010*/  S2R R0, SR_TID.X ;  /* 0x0000000000007919 */ /* 0x000e2e0000002100 */
[----:B------:R-:W0:Y:S01]  /*0020*/  S2UR UR4, SR_CTAID.X ;  /* 0x00000000000479c3 */ /* 0x000e220000002500 */
[----:B------:R-:W1:Y:S07]  /*0030*/  LDCU UR5, c[0x0][0x398] ;  /* 0x00007300ff0577ac */ /* 0x000e6e0008000800 */
[----:B------:R-:W0:Y:S02]  /*0040*/  LDC R15, c[0x0][0x360] ;  /* 0x0000d800ff0f7b82 */ /* 0x000e240000000800 */
[----:B0-----:R-:W-:-:S05]  /*0050*/  IMAD R0, R15, UR4, R0 ;  /* 0x000000040f007c24 */ /* 0x001fca000f8e0200 */
[----:B-1----:R-:W-:-:S13]  /*0060*/  ISETP.GE.AND P0, PT, R0, UR5, PT ;  /* 0x0000000500007c0c */ /* 0x002fda000bf06270 */
[----:B------:R-:W-:Y:S05]  /*0070*/  @P0 EXIT ;  /* 0x000000000000094d */ /* 0x000fea0003800000 */
[----:B------:R-:W0:Y:S01]  /*0080*/  LDC.64 R12, c[0x0][0x390] ;  /* 0x0000e400ff0c7b82 */ /* 0x000e220000000a00 */
[----:B------:R-:W1:Y:S01]  /*0090*/  LDCU UR4, c[0x0][0x370] ;  /* 0x00006e00ff0477ac */ /* 0x000e620008000800 */
[----:B------:R-:W2:Y:S06]  /*00a0*/  LDCU.64 UR6, c[0x0][0x358] ;  /* 0x00006b00ff0677ac */ /* 0x000eac0008000a00 */
[----:B------:R-:W3:Y:S08]  /*00b0*/  LDC.64 R8, c[0x0][0x380] ;  /* 0x0000e000ff087b82 */ /* 0x000ef00000000a00 */
[----:B------:R-:W4:Y:S01]  /*00c0*/  LDC.64 R10, c[0x0][0x388] ;  /* 0x0000e200ff0a7b82 */ /* 0x000f220000000a00 */
[----:B-1----:R-:W-:-:S07]  /*00d0*/  IMAD R15, R15, UR4, RZ ;  /* 0x000000040f0f7c24 */ /* 0x002fce000f8e02ff */
.L_x_5:
[----:B---3--:R-:W-:-:S04]  /*00e0*/  IMAD.WIDE R2, R0, 0x4, R8 ;  /* 0x0000000400027825 */ /* 0x008fc800078e0208 */
[C---:B----4-:R-:W-:Y:S02]  /*00f0*/  IMAD.WIDE R4, R0.reuse, 0x4, R10 ;  /* 0x0000000400047825 */ /* 0x050fe400078e020a */
[----:B--2---:R-:W2:Y:S04]  /*0100*/  LDG.E R2, desc[UR6][R2.64] ;  /* 0x0000000602027981 */ /* 0x004ea8000c1e1900 */
[----:B------:R-:W2:Y:S01]  /*0110*/  LDG.E R5, desc[UR6][R4.64] ;  /* 0x0000000604057981 */ /* 0x000ea2000c1e1900 */
[----:B01----:R-:W-:Y:S01]  /*0120*/  IMAD.WIDE R6, R0, 0x4, R12 ;  /* 0x0000000400067825 */ /* 0x003fe200078e020c */
[----:B------:R-:W-:-:S04]  /*0130*/  IADD3 R0, PT, PT, R15, R0, RZ ;  /* 0x000000000f007210 */ /* 0x000fc80007ffe0ff */
[----:B------:R-:W-:Y:S01]  /*0140*/  ISETP.GE.AND P0, PT, R0, UR5, PT ;  /* 0x0000000500007c0c */ /* 0x000fe2000bf06270 */
[----:B--2---:R-:W-:-:S05]  /*0150*/  FADD R17, R2, R5 ;  /* 0x0000000502117221 */ /* 0x004fca0000000000 */
[----:B------:R1:W-:Y:S07]  /*0160*/  STG.E desc[UR6][R6.64], R17 ;  /* 0x0000001106007986 */ /* 0x0003ee000c101906 */
[----:B------:R-:W-:Y:S05]  /*0170*/  @!P0 BRA `(.L_x_5) ;  /* 0xfffffffc00d88947 */ /* 0x000fea000383ffff */
[----:B------:R-:W-:Y:S05]  /*0180*/  EXIT ;  /* 0x000000000000794d */ /* 0x000fea0003800000 */
.L_x_6:
        /* <DEDUP_REMOVED lines=15> */
.L_x_8:


//--------------------- .nv.shared.reserved.0     --------------------------
	.section	.nv.shared.reserved.0,"aw",@nobits
	.weak		__nv_reservedSMEM_offset_0_alias
	.size		__nv_reservedSMEM_offset_0_alias, 0, 64
	.other		__nv_reservedSMEM_offset_0_alias,@"STO_CUDA_RESERVED_SHARED STV_DEFAULT"
__nv_reservedSMEM_offset_0_alias:
	.zero		0
	.zero		64


//--------------------- .nv.constant0._Z4initiPfS_ --------------------------
	.section	.nv.constant0._Z4initiPfS_,"a",@progbits
	.sectionflags	@""
	.align	4
.nv.constant0._Z4initiPfS_:
	.zero		920


//--------------------- .nv.constant0._Z12vecAddKernelPfS_S_i --------------------------
	.section	.nv.constant0._Z12vecAddKernelPfS_S_i,"a",@progbits
	.sectionflags	@""
	.align	4
.nv.constant0._Z12vecAddKernelPfS_S_i:
	.zero		924


//--------------------- SYMBOLS --------------------------

	.type		.nv.reservedSmem.offset0,@object
	.size		.nv.reservedSmem.offset0,0x4
